//
// Generated by NVIDIA NVVM Compiler
//
// Compiler Build ID: CL-36424714
// Cuda compilation tools, release 13.0, V13.0.88
// Based on NVVM 20.0.0
//

.version 9.0
.target sm_100
.address_size 64

	// .globl	_Z6epoquePcS_
// _ZZ6epoquePcS_E5ligne has been demoted

.visible .entry _Z6epoquePcS_(
	.param .u64 .ptr .align 1 _Z6epoquePcS__param_0,
	.param .u64 .ptr .align 1 _Z6epoquePcS__param_1
)
{
	.reg .pred 	%p<9>;
	.reg .b16 	%rs<10>;
	.reg .b32 	%r<35>;
	.reg .b64 	%rd<13>;
	// demoted variable
	.shared .align 1 .b8 _ZZ6epoquePcS_E5ligne[768];
	ld.param.u64 	%rd3, [_Z6epoquePcS__param_0];
	ld.param.u64 	%rd2, [_Z6epoquePcS__param_1];
	cvta.to.global.u64 	%rd1, %rd3;
	mov.u32 	%r1, %tid.x;
	mov.u32 	%r2, %ctaid.x;
	setp.gt.u32 	%p1, %r1, 255;
	mov.u32 	%r10, _ZZ6epoquePcS_E5ligne;
	add.s32 	%r3, %r10, %r1;
	@%p1 bra 	$L__BB0_4;
	shl.b32 	%r11, %r2, 8;
	add.s32 	%r12, %r11, %r1;
	add.s32 	%r4, %r12, -256;
	cvt.s64.s32 	%rd4, %r4;
	add.s64 	%rd5, %rd1, %rd4;
	ld.global.u8 	%rs4, [%rd5];
	st.shared.u8 	[%r3], %rs4;
	cvt.u64.u32 	%rd6, %r12;
	add.s64 	%rd7, %rd1, %rd6;
	ld.global.u8 	%rs5, [%rd7];
	st.shared.u8 	[%r3+256], %rs5;
	setp.gt.u32 	%p2, %r2, 255;
	mov.b16 	%rs9, 0;
	@%p2 bra 	$L__BB0_3;
	add.s32 	%r13, %r4, 512;
	cvt.u64.u32 	%rd8, %r13;
	add.s64 	%rd9, %rd1, %rd8;
	ld.global.u8 	%rs9, [%rd9];
$L__BB0_3:
	st.shared.u8 	[%r3+512], %rs9;
$L__BB0_4:
	setp.gt.u32 	%p3, %r1, 255;
	bar.sync 	0;
	@%p3 bra 	$L__BB0_10;
	setp.lt.u32 	%p4, %r1, 2;
	mov.b32 	%r33, 0;
	@%p4 bra 	$L__BB0_7;
	ld.shared.s8 	%r15, [%r3+-1];
	ld.shared.s8 	%r16, [%r3+255];
	ld.shared.s8 	%r17, [%r3+511];
	add.s32 	%r18, %r15, %r16;
	add.s32 	%r33, %r18, %r17;
$L__BB0_7:
	ld.shared.s8 	%r19, [%r3];
	ld.shared.s8 	%r20, [%r3+512];
	add.s32 	%r21, %r33, %r19;
	add.s32 	%r34, %r21, %r20;
	setp.eq.s32 	%p5, %r1, 255;
	@%p5 bra 	$L__BB0_9;
	ld.shared.s8 	%r22, [%r3+1];
	ld.shared.s8 	%r23, [%r3+257];
	ld.shared.s8 	%r24, [%r3+513];
	add.s32 	%r25, %r34, %r22;
	add.s32 	%r26, %r25, %r23;
	add.s32 	%r34, %r26, %r24;
$L__BB0_9:
	ld.shared.u8 	%rs6, [%r3+256];
	setp.eq.s16 	%p6, %rs6, 1;
	and.b32  	%r27, %r34, -2;
	setp.eq.s32 	%p7, %r27, 2;
	setp.eq.s32 	%p8, %r34, 3;
	selp.u32 	%r28, -1, 0, %p8;
	selp.u32 	%r29, -1, 0, %p7;
	selp.b32 	%r30, %r29, %r28, %p6;
	cvt.u16.u32 	%rs7, %r30;
	and.b16  	%rs8, %rs7, 1;
	shl.b32 	%r31, %r2, 8;
	add.s32 	%r32, %r1, %r31;
	cvt.u64.u32 	%rd10, %r32;
	cvta.to.global.u64 	%rd11, %rd2;
	add.s64 	%rd12, %rd11, %rd10;
	st.global.u8 	[%rd12], %rs8;
$L__BB0_10:
	ret;

}


// ===== COMPILED SASS (sm_100) =====

	.target	sm_100

	.elftype	@"ET_EXEC"


//--------------------- .note.nv.tkinfo           --------------------------
	.section	.note.nv.tkinfo,"",@"SHT_NOTE"
	.sectionflags	@"SHF_NOTE_NV_TKINFO"
	.tkinfo
        /*0018*/ 	.word	0x00000002
        /*0030*/ 	.string	""
        /*0030*/ 	.string	"ptxas"
        /*0030*/ 	.string	"Cuda compilation tools, release 13.0, V13.0.88"
        /*0030*/ 	.string	"Build cuda_13.0.r13.0/compiler.36424714_0"
        /*0030*/ 	.string	"-arch sm_100 -m 64 "



//--------------------- .note.nv.cuinfo           --------------------------
	.section	.note.nv.cuinfo,"",@"SHT_NOTE"
	.sectionflags	@"SHF_NOTE_NV_CUINFO"
        /*0018*/ 	.short	0x0002
        /*001a*/ 	.short	0x0064
        /*001c*/ 	.short	0x0082
	.zero		2


//--------------------- .nv.info                  --------------------------
	.section	.nv.info,"",@"SHT_CUDA_INFO"
	.align	4


	//----- nvinfo : EIATTR_REGCOUNT
	.align		4
        /*0000*/ 	.byte	0x04, 0x2f
        /*0002*/ 	.short	(.L_1 - .L_0)
	.align		4
.L_0:
        /*0004*/ 	.word	index@(_Z6epoquePcS_)
        /*0008*/ 	.word	0x0000000f


	//----- nvinfo : EIATTR_FRAME_SIZE
	.align		4
.L_1:
        /*000c*/ 	.byte	0x04, 0x11
        /*000e*/ 	.short	(.L_3 - .L_2)
	.align		4
.L_2:
        /*0010*/ 	.word	index@(_Z6epoquePcS_)
        /*0014*/ 	.word	0x00000000


	//----- nvinfo : EIATTR_MIN_STACK_SIZE
	.align		4
.L_3:
        /*0018*/ 	.byte	0x04, 0x12
        /*001a*/ 	.short	(.L_5 - .L_4)
	.align		4
.L_4:
        /*001c*/ 	.word	index@(_Z6epoquePcS_)
        /*0020*/ 	.word	0x00000000
.L_5:


//--------------------- .nv.compat                --------------------------
	.section	.nv.compat,"",@"SHT_CUDA_COMPAT_INFO"
	.align	4
        /*0000*/ 	.byte	0x02, 0x09, 0x00, 0x00, 0x02, 0x02, 0x01, 0x00, 0x02, 0x05, 0x05, 0x00, 0x03, 0x07, 0x01, 0x01
        /*0010*/ 	.byte	0x02, 0x03, 0x00, 0x00, 0x02, 0x06, 0x01, 0x00, 0x04, 0x0b, 0x08, 0x00, 0x09, 0x00, 0x00, 0x00
        /*0020*/ 	.byte	0x00, 0x00, 0x00, 0x00


//--------------------- .nv.info._Z6epoquePcS_    --------------------------
	.section	.nv.info._Z6epoquePcS_,"",@"SHT_CUDA_INFO"
	.sectionflags	@""
	.align	4


	//----- nvinfo : EIATTR_CUDA_API_VERSION
	.align		4
        /*0000*/ 	.byte	0x04, 0x37
        /*0002*/ 	.short	(.L_7 - .L_6)
.L_6:
        /*0004*/ 	.word	0x00000082


	//----- nvinfo : EIATTR_KPARAM_INFO
	.align		4
.L_7:
        /*0008*/ 	.byte	0x04, 0x17
        /*000a*/ 	.short	(.L_9 - .L_8)
.L_8:
        /*000c*/ 	.word	0x00000000
        /*0010*/ 	.short	0x0001
        /*0012*/ 	.short	0x0008
        /*0014*/ 	.byte	0x00, 0xf5, 0x21, 0x00


	//----- nvinfo : EIATTR_KPARAM_INFO
	.align		4
.L_9:
        /*0018*/ 	.byte	0x04, 0x17
        /*001a*/ 	.short	(.L_11 - .L_10)
.L_10:
        /*001c*/ 	.word	0x00000000
        /*0020*/ 	.short	0x0000
        /*0022*/ 	.short	0x0000
        /*0024*/ 	.byte	0x00, 0xf5, 0x21, 0x00


	//----- nvinfo : EIATTR_SPARSE_MMA_MASK
	.align		4
.L_11:
        /*0028*/ 	.byte	0x03, 0x50
        /*002a*/ 	.short	0x0000


	//----- nvinfo : EIATTR_MAXREG_COUNT
	.align		4
        /*002c*/ 	.byte	0x03, 0x1b
        /*002e*/ 	.short	0x00ff


	//----- nvinfo : EIATTR_NUM_BARRIERS
	.align		4
        /*0030*/ 	.byte	0x02, 0x4c
        /*0032*/ 	.byte	0x01
	.zero		1


	//----- nvinfo : EIATTR_MERCURY_ISA_VERSION
	.align		4
        /*0034*/ 	.byte	0x03, 0x5f
        /*0036*/ 	.short	0x0101


	//----- nvinfo : EIATTR_VRC_CTA_INIT_COUNT
	.align		4
        /*0038*/ 	.byte	0x02, 0x4a
	.zero		1
	.zero		1


	//----- nvinfo : EIATTR_EXIT_INSTR_OFFSETS
	.align		4
        /*003c*/ 	.byte	0x04, 0x1c
        /*003e*/ 	.short	(.L_13 - .L_12)


	//   ....[0]....
.L_12:
        /*0040*/ 	.word	0x000001e0


	//   ....[1]....
        /*0044*/ 	.word	0x000003b0


	//----- nvinfo : EIATTR_CRS_STACK_SIZE
	.align		4
.L_13:
        /*0048*/ 	.byte	0x04, 0x1e
        /*004a*/ 	.short	(.L_15 - .L_14)
.L_14:
        /*004c*/ 	.word	0x00000000


	//----- nvinfo : EIATTR_CBANK_PARAM_SIZE
	.align		4
.L_15:
        /*0050*/ 	.byte	0x03, 0x19
        /*0052*/ 	.short	0x0010


	//----- nvinfo : EIATTR_PARAM_CBANK
	.align		4
        /*0054*/ 	.byte	0x04, 0x0a
        /*0056*/ 	.short	(.L_17 - .L_16)
	.align		4
.L_16:
        /*0058*/ 	.word	index@(.nv.constant0._Z6epoquePcS_)
        /*005c*/ 	.short	0x0380
        /*005e*/ 	.short	0x0010


	//----- nvinfo : EIATTR_SW_WAR
	.align		4
.L_17:
        /*0060*/ 	.byte	0x04, 0x36
        /*0062*/ 	.short	(.L_19 - .L_18)
.L_18:
        /*0064*/ 	.word	0x00000008
.L_19:


//--------------------- .nv.callgraph             --------------------------
	.section	.nv.callgraph,"",@"SHT_CUDA_CALLGRAPH"
	.align	4
	.sectionentsize	8
	.align		4
        /*0000*/ 	.word	0x00000000
	.align		4
        /*0004*/ 	.word	0xffffffff
	.align		4
        /*0008*/ 	.word	0x00000000
	.align		4
        /*000c*/ 	.word	0xfffffffe
	.align		4
        /*0010*/ 	.word	0x00000000
	.align		4
        /*0014*/ 	.word	0xfffffffd
	.align		4
        /*0018*/ 	.word	0x00000000
	.align		4
        /*001c*/ 	.word	0xfffffffc


//--------------------- .text._Z6epoquePcS_       --------------------------
	.section	.text._Z6epoquePcS_,"ax",@progbits
	.align	128
        .global         _Z6epoquePcS_
        .type           _Z6epoquePcS_,@function
        .size           _Z6epoquePcS_,(.L_x_3 - _Z6epoquePcS_)
        .other          _Z6epoquePcS_,@"STO_CUDA_ENTRY STV_DEFAULT"
_Z6epoquePcS_:
.text._Z6epoquePcS_:
[----:B------:R-:W-:Y:S01]  /*0000*/  LDC R1, c[0x0][0x37c] ;  /* 0x0000df00ff017b82 */ /* 0x000fe20000000800 */
[----:B------:R-:W0:Y:S07]  /*0010*/  S2R R11, SR_TID.X ;  /* 0x00000000000b7919 */ /* 0x000e2e0000002100 */
[----:B------:R-:W1:Y:S01]  /*0020*/  S2UR UR5, SR_CgaCtaId ;  /* 0x00000000000579c3 */ /* 0x000e620000008800 */
[----:B------:R-:W-:Y:S01]  /*0030*/  UMOV UR4, 0x400 ;  /* 0x0000040000047882 */ /* 0x000fe20000000000 */
[----:B------:R-:W2:Y:S01]  /*0040*/  LDCU.64 UR6, c[0x0][0x358] ;  /* 0x00006b00ff0677ac */ /* 0x000ea20008000a00 */
[----:B------:R-:W3:Y:S01]  /*0050*/  S2R R12, SR_CTAID.X ;  /* 0x00000000000c7919 */ /* 0x000ee20000002500 */
[----:B------:R-:W-:Y:S01]  /*0060*/  BSSY.RECONVERGENT B0, `(.L_x_0) ;  /* 0x0000016000007945 */ /* 0x000fe20003800200 */
[----:B-1----:R-:W-:Y:S01]  /*0070*/  ULEA UR4, UR5, UR4, 0x18 ;  /* 0x0000000405047291 */ /* 0x002fe2000f8ec0ff */
[----:B0-----:R-:W-:-:S13]  /*0080*/  ISETP.GT.U32.AND P0, PT, R11, 0xff, PT ;  /* 0x000000ff0b00780c */ /* 0x001fda0003f04070 */
[----:B--23--:R-:W-:Y:S05]  /*0090*/  @P0 BRA `(.L_x_1) ;  /* 0x0000000000480947 */ /* 0x00cfea0003800000 */
[----:B------:R-:W0:Y:S01]  /*00a0*/  LDCU.64 UR8, c[0x0][0x380] ;  /* 0x00007000ff0877ac */ /* 0x000e220008000a00 */
[C---:B------:R-:W-:Y:S01]  /*00b0*/  ISETP.GT.U32.AND P1, PT, R12.reuse, 0xff, PT ;  /* 0x000000ff0c00780c */ /* 0x040fe20003f24070 */
[----:B------:R-:W-:-:S04]  /*00c0*/  IMAD R4, R12, 0x100, R11 ;  /* 0x000001000c047824 */ /* 0x000fc800078e020b */
[----:B------:R-:W-:-:S08]  /*00d0*/  VIADD R0, R4, 0xffffff00 ;  /* 0xffffff0004007836 */ /* 0x000fd00000000000 */
[----:B------:R-:W-:Y:S01]  /*00e0*/  @!P1 VIADD R6, R4, 0x100 ;  /* 0x0000010004069836 */ /* 0x000fe20000000000 */
[----:B0-----:R-:W-:Y:S02]  /*00f0*/  IADD3 R2, P2, PT, R0, UR8, RZ ;  /* 0x0000000800027c10 */ /* 0x001fe4000ff5e0ff */
[----:B------:R-:W-:Y:S02]  /*0100*/  IADD3 R4, P3, PT, R4, UR8, RZ ;  /* 0x0000000804047c10 */ /* 0x000fe4000ff7e0ff */
[----:B------:R-:W-:Y:S02]  /*0110*/  @!P1 IADD3 R6, P4, PT, R6, UR8, RZ ;  /* 0x0000000806069c10 */ /* 0x000fe4000ff9e0ff */
[----:B------:R-:W-:Y:S01]  /*0120*/  LEA.HI.X.SX32 R3, R0, UR9, 0x1, P2 ;  /* 0x0000000900037c11 */ /* 0x000fe200090f0eff */
[----:B------:R-:W-:Y:S01]  /*0130*/  IMAD.X R5, RZ, RZ, UR9, P3 ;  /* 0x00000009ff057e24 */ /* 0x000fe200098e06ff */
[----:B------:R-:W-:Y:S01]  /*0140*/  PRMT R0, RZ, 0x7610, R0 ;  /* 0x00007610ff007816 */ /* 0x000fe20000000000 */
[----:B------:R-:W-:-:S02]  /*0150*/  @!P1 IMAD.X R7, RZ, RZ, UR9, P4 ;  /* 0x00000009ff079e24 */ /* 0x000fc4000a0e06ff */
[----:B------:R-:W2:Y:S04]  /*0160*/  LDG.E.U8 R2, desc[UR6][R2.64] ;  /* 0x0000000602027981 */ /* 0x000ea8000c1e1100 */
[----:B------:R-:W3:Y:S04]  /*0170*/  LDG.E.U8 R4, desc[UR6][R4.64] ;  /* 0x0000000604047981 */ /* 0x000ee8000c1e1100 */
[----:B------:R-:W4:Y:S04]  /*0180*/  @!P1 LDG.E.U8 R0, desc[UR6][R6.64] ;  /* 0x0000000606009981 */ /* 0x000f28000c1e1100 */
[----:B--2---:R0:W-:Y:S04]  /*0190*/  STS.U8 [R11+UR4], R2 ;  /* 0x000000020b007988 */ /* 0x0041e80008000004 */
[----:B---3--:R0:W-:Y:S04]  /*01a0*/  STS.U8 [R11+UR4+0x100], R4 ;  /* 0x000100040b007988 */ /* 0x0081e80008000004 */
[----:B----4-:R0:W-:Y:S02]  /*01b0*/  STS.U8 [R11+UR4+0x200], R0 ;  /* 0x000200000b007988 */ /* 0x0101e40008000004 */
.L_x_1:
[----:B------:R-:W-:Y:S05]  /*01c0*/  BSYNC.RECONVERGENT B0 ;  /* 0x0000000000007941 */ /* 0x000fea0003800200 */
.L_x_0:
[----:B------:R-:W-:Y:S06]  /*01d0*/  BAR.SYNC.DEFER_BLOCKING 0x0 ;  /* 0x0000000000007b1d */ /* 0x000fec0000010000 */
[----:B------:R-:W-:Y:S05]  /*01e0*/  @P0 EXIT ;  /* 0x000000000000094d */ /* 0x000fea0003800000 */
[C---:B------:R-:W-:Y:S01]  /*01f0*/  ISETP.GE.U32.AND P0, PT, R11.reuse, 0x2, PT ;  /* 0x000000020b00780c */ /* 0x040fe20003f06070 */
[----:B------:R-:W-:Y:S01]  /*0200*/  LDS.S8 R5, [R11+UR4] ;  /* 0x000000040b057984 */ /* 0x000fe20008000200 */
[----:B------:R-:W-:Y:S01]  /*0210*/  ISETP.NE.AND P1, PT, R11, 0xff, PT ;  /* 0x000000ff0b00780c */ /* 0x000fe20003f25270 */
[----:B0-----:R-:W-:Y:S01]  /*0220*/  IMAD.MOV.U32 R0, RZ, RZ, RZ ;  /* 0x000000ffff007224 */ /* 0x001fe200078e00ff */
[----:B------:R-:W0:Y:S01]  /*0230*/  LDCU.64 UR8, c[0x0][0x388] ;  /* 0x00007100ff0877ac */ /* 0x000e220008000a00 */
[----:B------:R-:W-:Y:S04]  /*0240*/  LDS.S8 R6, [R11+UR4+0x200] ;  /* 0x000200040b067984 */ /* 0x000fe80008000200 */
[----:B------:R-:W-:Y:S04]  /*0250*/  LDS.U8 R10, [R11+UR4+0x100] ;  /* 0x000100040b0a7984 */ /* 0x000fe80008000000 */
[----:B------:R-:W-:Y:S04]  /*0260*/  @P0 LDS.S8 R2, [R11+UR4+-0x1] ;  /* 0xffffff040b020984 */ /* 0x000fe80008000200 */
[----:B------:R-:W-:Y:S04]  /*0270*/  @P0 LDS.S8 R3, [R11+UR4+0xff] ;  /* 0x0000ff040b030984 */ /* 0x000fe80008000200 */
[----:B------:R-:W1:Y:S04]  /*0280*/  @P0 LDS.S8 R4, [R11+UR4+0x1ff] ;  /* 0x0001ff040b040984 */ /* 0x000e680008000200 */
[----:B------:R-:W-:Y:S04]  /*0290*/  @P1 LDS.S8 R7, [R11+UR4+0x1] ;  /* 0x000001040b071984 */ /* 0x000fe80008000200 */
[----:B------:R-:W2:Y:S04]  /*02a0*/  @P1 LDS.S8 R8, [R11+UR4+0x101] ;  /* 0x000101040b081984 */ /* 0x000ea80008000200 */
[----:B------:R-:W3:Y:S01]  /*02b0*/  @P1 LDS.S8 R9, [R11+UR4+0x201] ;  /* 0x000201040b091984 */ /* 0x000ee20008000200 */
[----:B-1----:R-:W-:Y:S01]  /*02c0*/  @P0 IADD3 R0, PT, PT, R4, R2, R3 ;  /* 0x0000000204000210 */ /* 0x002fe20007ffe003 */
[----:B------:R-:W-:Y:S01]  /*02d0*/  IMAD R3, R12, 0x100, R11 ;  /* 0x000001000c037824 */ /* 0x000fe200078e020b */
[----:B------:R-:W-:-:S02]  /*02e0*/  ISETP.NE.AND P0, PT, R10, 0x1, PT ;  /* 0x000000010a00780c */ /* 0x000fc40003f05270 */
[----:B------:R-:W-:-:S04]  /*02f0*/  IADD3 R0, PT, PT, R6, R0, R5 ;  /* 0x0000000006007210 */ /* 0x000fc80007ffe005 */
[----:B--2---:R-:W-:-:S05]  /*0300*/  @P1 IADD3 R8, PT, PT, R8, R0, R7 ;  /* 0x0000000008081210 */ /* 0x004fca0007ffe007 */
[----:B---3--:R-:W-:-:S05]  /*0310*/  @P1 IMAD.IADD R0, R9, 0x1, R8 ;  /* 0x0000000109001824 */ /* 0x008fca00078e0208 */
[C---:B------:R-:W-:Y:S02]  /*0320*/  LOP3.LUT R2, R0.reuse, 0xfffffffe, RZ, 0xc0, !PT ;  /* 0xfffffffe00027812 */ /* 0x040fe400078ec0ff */
[----:B------:R-:W-:Y:S02]  /*0330*/  ISETP.NE.AND P2, PT, R0, 0x3, PT ;  /* 0x000000030000780c */ /* 0x000fe40003f45270 */
[----:B------:R-:W-:Y:S02]  /*0340*/  ISETP.NE.AND P1, PT, R2, 0x2, PT ;  /* 0x000000020200780c */ /* 0x000fe40003f25270 */
[----:B------:R-:W-:Y:S02]  /*0350*/  SEL R0, RZ, 0xffffffff, P2 ;  /* 0xffffffffff007807 */ /* 0x000fe40001000000 */
[----:B0-----:R-:W-:Y:S02]  /*0360*/  IADD3 R2, P2, PT, R3, UR8, RZ ;  /* 0x0000000803027c10 */ /* 0x001fe4000ff5e0ff */
[----:B------:R-:W-:-:S03]  /*0370*/  @!P0 SEL R0, RZ, 0xffffffff, P1 ;  /* 0xffffffffff008807 */ /* 0x000fc60000800000 */
[----:B------:R-:W-:Y:S01]  /*0380*/  IMAD.X R3, RZ, RZ, UR9, P2 ;  /* 0x00000009ff037e24 */ /* 0x000fe200090e06ff */
[----:B------:R-:W-:-:S05]  /*0390*/  LOP3.LUT R5, R0, 0x1, RZ, 0xc0, !PT ;  /* 0x0000000100057812 */ /* 0x000fca00078ec0ff */
[----:B------:R-:W-:Y:S01]  /*03a0*/  STG.E.U8 desc[UR6][R2.64], R5 ;  /* 0x0000000502007986 */ /* 0x000fe2000c101106 */
[----:B------:R-:W-:Y:S05]  /*03b0*/  EXIT ;  /* 0x000000000000794d */ /* 0x000fea0003800000 */
.L_x_2:
[----:B------:R-:W-:-:S00]  /*03c0*/  BRA `(.L_x_2) ;  /* 0xfffffffc00fc7947 */ /* 0x000fc0000383ffff */
[----:B------:R-:W-:-:S00]  /*03d0*/  NOP ;  /* 0x0000000000007918 */ /* 0x000fc00000000000 */
        /* <DEDUP_REMOVED lines=10> */
.L_x_3:


//--------------------- .nv.shared._Z6epoquePcS_  --------------------------
	.section	.nv.shared._Z6epoquePcS_,"aw",@nobits
	.sectionflags	@""
.nv.shared._Z6epoquePcS_:
	.zero		1792


//--------------------- .nv.shared.reserved.0     --------------------------
	.section	.nv.shared.reserved.0,"aw",@nobits
	.weak		__nv_reservedSMEM_offset_0_alias
	.size		__nv_reservedSMEM_offset_0_alias, 0, 64
	.other		__nv_reservedSMEM_offset_0_alias,@"STO_CUDA_RESERVED_SHARED STV_DEFAULT"
__nv_reservedSMEM_offset_0_alias:
	.zero		0
	.zero		64


//--------------------- .nv.constant0._Z6epoquePcS_ --------------------------
	.section	.nv.constant0._Z6epoquePcS_,"a",@progbits
	.sectionflags	@""
	.align	4
.nv.constant0._Z6epoquePcS_:
	.zero		912


//--------------------- SYMBOLS --------------------------

	.type		.nv.reservedSmem.offset0,@object
	.size		.nv.reservedSmem.offset0,0x4
	.type		.nv.reservedSmem.cap,@object
	.size		.nv.reservedSmem.cap,0x4
